//
// Generated by NVIDIA NVVM Compiler
//
// Compiler Build ID: CL-36424714
// Cuda compilation tools, release 13.0, V13.0.88
// Based on NVVM 20.0.0
//

.version 9.0
.target sm_100
.address_size 64

	// .globl	_Z9RF_kernelPfiiS_

.visible .entry _Z9RF_kernelPfiiS_(
	.param .u64 .ptr .align 1 _Z9RF_kernelPfiiS__param_0,
	.param .u32 _Z9RF_kernelPfiiS__param_1,
	.param .u32 _Z9RF_kernelPfiiS__param_2,
	.param .u64 .ptr .align 1 _Z9RF_kernelPfiiS__param_3
)
{
	.reg .pred 	%p<20>;
	.reg .b32 	%r<42>;
	.reg .b32 	%f<18>;
	.reg .b64 	%rd<8>;

	ld.param.u64 	%rd1, [_Z9RF_kernelPfiiS__param_0];
	ld.param.u32 	%r3, [_Z9RF_kernelPfiiS__param_1];
	ld.param.u32 	%r2, [_Z9RF_kernelPfiiS__param_2];
	ld.param.u64 	%rd2, [_Z9RF_kernelPfiiS__param_3];
	mov.u32 	%r4, %ctaid.x;
	mov.u32 	%r5, %ntid.x;
	mov.u32 	%r6, %tid.x;
	mad.lo.s32 	%r1, %r4, %r5, %r6;
	setp.ge.s32 	%p1, %r1, %r3;
	@%p1 bra 	$L__BB0_2;
	cvta.to.global.u64 	%rd3, %rd1;
	cvta.to.global.u64 	%rd4, %rd2;
	mul.wide.s32 	%rd5, %r1, 4;
	add.s64 	%rd6, %rd3, %rd5;
	ld.global.f32 	%f1, [%rd6];
	add.s32 	%r7, %r2, 1;
	cvt.rn.f32.s32 	%f2, %r7;
	setp.leu.f32 	%p2, %f1, %f2;
	add.s32 	%r8, %r2, 2;
	cvt.rn.f32.s32 	%f3, %r8;
	setp.gt.f32 	%p3, %f1, %f3;
	selp.b32 	%r9, 3, 2, %p3;
	selp.b32 	%r10, 0, %r9, %p2;
	cvt.rn.f32.s32 	%f4, %r2;
	setp.gt.f32 	%p4, %f1, %f4;
	and.pred  	%p5, %p2, %p4;
	selp.u32 	%r11, 1, 0, %p5;
	add.s32 	%r12, %r10, %r11;
	add.s32 	%r13, %r2, 5;
	cvt.rn.f32.s32 	%f5, %r13;
	setp.leu.f32 	%p6, %f1, %f5;
	add.s32 	%r14, %r2, 6;
	cvt.rn.f32.s32 	%f6, %r14;
	setp.gt.f32 	%p7, %f1, %f6;
	selp.b32 	%r15, 3, 2, %p7;
	selp.b32 	%r16, 0, %r15, %p6;
	add.s32 	%r17, %r2, 4;
	cvt.rn.f32.s32 	%f7, %r17;
	setp.gt.f32 	%p8, %f1, %f7;
	add.s32 	%r18, %r2, 9;
	cvt.rn.f32.s32 	%f8, %r18;
	setp.leu.f32 	%p9, %f1, %f8;
	add.s32 	%r19, %r2, 10;
	cvt.rn.f32.s32 	%f9, %r19;
	setp.gt.f32 	%p10, %f1, %f9;
	selp.b32 	%r20, 3, 2, %p10;
	selp.b32 	%r21, 0, %r20, %p9;
	add.s32 	%r22, %r2, 8;
	cvt.rn.f32.s32 	%f10, %r22;
	setp.gt.f32 	%p11, %f1, %f10;
	and.pred  	%p12, %p9, %p11;
	selp.u32 	%r23, 1, 0, %p12;
	add.s32 	%r24, %r21, %r23;
	add.s32 	%r25, %r2, 13;
	cvt.rn.f32.s32 	%f11, %r25;
	setp.leu.f32 	%p13, %f1, %f11;
	add.s32 	%r26, %r2, 14;
	cvt.rn.f32.s32 	%f12, %r26;
	setp.gt.f32 	%p14, %f1, %f12;
	add.s32 	%r27, %r2, 12;
	cvt.rn.f32.s32 	%f13, %r27;
	setp.gt.f32 	%p15, %f1, %f13;
	and.pred  	%p16, %p13, %p15;
	selp.u32 	%r28, 1, 0, %p16;
	add.s32 	%r29, %r2, 3;
	cvt.rn.f32.s32 	%f14, %r29;
	setp.leu.f32 	%p17, %f1, %f14;
	selp.b32 	%r30, 5, 4, %p8;
	selp.b32 	%r31, %r30, 4, %p6;
	add.s32 	%r32, %r31, %r16;
	selp.b32 	%r33, %r12, %r32, %p17;
	add.s32 	%r34, %r2, 11;
	cvt.rn.f32.s32 	%f15, %r34;
	setp.leu.f32 	%p18, %f1, %f15;
	selp.b32 	%r35, 7, 6, %p14;
	selp.b32 	%r36, 4, %r35, %p13;
	add.s32 	%r37, %r36, %r28;
	selp.b32 	%r38, %r24, %r37, %p18;
	add.s32 	%r39, %r2, 7;
	cvt.rn.f32.s32 	%f16, %r39;
	setp.leu.f32 	%p19, %f1, %f16;
	add.s32 	%r40, %r38, 8;
	selp.b32 	%r41, %r33, %r40, %p19;
	cvt.rn.f32.u32 	%f17, %r41;
	add.s64 	%rd7, %rd4, %rd5;
	st.global.f32 	[%rd7], %f17;
$L__BB0_2:
	ret;

}


// ===== COMPILED SASS (sm_100) =====

	.target	sm_100

	.elftype	@"ET_EXEC"


//--------------------- .note.nv.tkinfo           --------------------------
	.section	.note.nv.tkinfo,"",@"SHT_NOTE"
	.sectionflags	@"SHF_NOTE_NV_TKINFO"
	.tkinfo
        /*0018*/ 	.word	0x00000002
        /*0030*/ 	.string	""
        /*0030*/ 	.string	"ptxas"
        /*0030*/ 	.string	"Cuda compilation tools, release 13.0, V13.0.88"
        /*0030*/ 	.string	"Build cuda_13.0.r13.0/compiler.36424714_0"
        /*0030*/ 	.string	"-arch sm_100 -m 64 "



//--------------------- .note.nv.cuinfo           --------------------------
	.section	.note.nv.cuinfo,"",@"SHT_NOTE"
	.sectionflags	@"SHF_NOTE_NV_CUINFO"
        /*0018*/ 	.short	0x0002
        /*001a*/ 	.short	0x0064
        /*001c*/ 	.short	0x0082
	.zero		2


//--------------------- .nv.info                  --------------------------
	.section	.nv.info,"",@"SHT_CUDA_INFO"
	.align	4


	//----- nvinfo : EIATTR_REGCOUNT
	.align		4
        /*0000*/ 	.byte	0x04, 0x2f
        /*0002*/ 	.short	(.L_1 - .L_0)
	.align		4
.L_0:
        /*0004*/ 	.word	index@(_Z9RF_kernelPfiiS_)
        /*0008*/ 	.word	0x00000010


	//----- nvinfo : EIATTR_FRAME_SIZE
	.align		4
.L_1:
        /*000c*/ 	.byte	0x04, 0x11
        /*000e*/ 	.short	(.L_3 - .L_2)
	.align		4
.L_2:
        /*0010*/ 	.word	index@(_Z9RF_kernelPfiiS_)
        /*0014*/ 	.word	0x00000000


	//----- nvinfo : EIATTR_MIN_STACK_SIZE
	.align		4
.L_3:
        /*0018*/ 	.byte	0x04, 0x12
        /*001a*/ 	.short	(.L_5 - .L_4)
	.align		4
.L_4:
        /*001c*/ 	.word	index@(_Z9RF_kernelPfiiS_)
        /*0020*/ 	.word	0x00000000
.L_5:


//--------------------- .nv.compat                --------------------------
	.section	.nv.compat,"",@"SHT_CUDA_COMPAT_INFO"
	.align	4
        /*0000*/ 	.byte	0x02, 0x09, 0x00, 0x00, 0x02, 0x02, 0x01, 0x00, 0x02, 0x05, 0x05, 0x00, 0x03, 0x07, 0x01, 0x01
        /*0010*/ 	.byte	0x02, 0x03, 0x00, 0x00, 0x02, 0x06, 0x01, 0x00, 0x04, 0x0b, 0x08, 0x00, 0x09, 0x00, 0x00, 0x00
        /*0020*/ 	.byte	0x00, 0x00, 0x00, 0x00


//--------------------- .nv.info._Z9RF_kernelPfiiS_ --------------------------
	.section	.nv.info._Z9RF_kernelPfiiS_,"",@"SHT_CUDA_INFO"
	.sectionflags	@""
	.align	4


	//----- nvinfo : EIATTR_CUDA_API_VERSION
	.align		4
        /*0000*/ 	.byte	0x04, 0x37
        /*0002*/ 	.short	(.L_7 - .L_6)
.L_6:
        /*0004*/ 	.word	0x00000082


	//----- nvinfo : EIATTR_KPARAM_INFO
	.align		4
.L_7:
        /*0008*/ 	.byte	0x04, 0x17
        /*000a*/ 	.short	(.L_9 - .L_8)
.L_8:
        /*000c*/ 	.word	0x00000000
        /*0010*/ 	.short	0x0003
        /*0012*/ 	.short	0x0010
        /*0014*/ 	.byte	0x00, 0xf5, 0x21, 0x00


	//----- nvinfo : EIATTR_KPARAM_INFO
	.align		4
.L_9:
        /*0018*/ 	.byte	0x04, 0x17
        /*001a*/ 	.short	(.L_11 - .L_10)
.L_10:
        /*001c*/ 	.word	0x00000000
        /*0020*/ 	.short	0x0002
        /*0022*/ 	.short	0x000c
        /*0024*/ 	.byte	0x00, 0xf0, 0x11, 0x00


	//----- nvinfo : EIATTR_KPARAM_INFO
	.align		4
.L_11:
        /*0028*/ 	.byte	0x04, 0x17
        /*002a*/ 	.short	(.L_13 - .L_12)
.L_12:
        /*002c*/ 	.word	0x00000000
        /*0030*/ 	.short	0x0001
        /*0032*/ 	.short	0x0008
        /*0034*/ 	.byte	0x00, 0xf0, 0x11, 0x00


	//----- nvinfo : EIATTR_KPARAM_INFO
	.align		4
.L_13:
        /*0038*/ 	.byte	0x04, 0x17
        /*003a*/ 	.short	(.L_15 - .L_14)
.L_14:
        /*003c*/ 	.word	0x00000000
        /*0040*/ 	.short	0x0000
        /*0042*/ 	.short	0x0000
        /*0044*/ 	.byte	0x00, 0xf5, 0x21, 0x00


	//----- nvinfo : EIATTR_SPARSE_MMA_MASK
	.align		4
.L_15:
        /*0048*/ 	.byte	0x03, 0x50
        /*004a*/ 	.short	0x0000


	//----- nvinfo : EIATTR_MAXREG_COUNT
	.align		4
        /*004c*/ 	.byte	0x03, 0x1b
        /*004e*/ 	.short	0x00ff


	//----- nvinfo : EIATTR_MERCURY_ISA_VERSION
	.align		4
        /*0050*/ 	.byte	0x03, 0x5f
        /*0052*/ 	.short	0x0101


	//----- nvinfo : EIATTR_VRC_CTA_INIT_COUNT
	.align		4
        /*0054*/ 	.byte	0x02, 0x4a
	.zero		1
	.zero		1


	//----- nvinfo : EIATTR_EXIT_INSTR_OFFSETS
	.align		4
        /*0058*/ 	.byte	0x04, 0x1c
        /*005a*/ 	.short	(.L_17 - .L_16)


	//   ....[0]....
.L_16:
        /*005c*/ 	.word	0x00000070


	//   ....[1]....
        /*0060*/ 	.word	0x00000520


	//----- nvinfo : EIATTR_CBANK_PARAM_SIZE
	.align		4
.L_17:
        /*0064*/ 	.byte	0x03, 0x19
        /*0066*/ 	.short	0x0018


	//----- nvinfo : EIATTR_PARAM_CBANK
	.align		4
        /*0068*/ 	.byte	0x04, 0x0a
        /*006a*/ 	.short	(.L_19 - .L_18)
	.align		4
.L_18:
        /*006c*/ 	.word	index@(.nv.constant0._Z9RF_kernelPfiiS_)
        /*0070*/ 	.short	0x0380
        /*0072*/ 	.short	0x0018


	//----- nvinfo : EIATTR_SW_WAR
	.align		4
.L_19:
        /*0074*/ 	.byte	0x04, 0x36
        /*0076*/ 	.short	(.L_21 - .L_20)
.L_20:
        /*0078*/ 	.word	0x00000008
.L_21:


//--------------------- .nv.callgraph             --------------------------
	.section	.nv.callgraph,"",@"SHT_CUDA_CALLGRAPH"
	.align	4
	.sectionentsize	8
	.align		4
        /*0000*/ 	.word	0x00000000
	.align		4
        /*0004*/ 	.word	0xffffffff
	.align		4
        /*0008*/ 	.word	0x00000000
	.align		4
        /*000c*/ 	.word	0xfffffffe
	.align		4
        /*0010*/ 	.word	0x00000000
	.align		4
        /*0014*/ 	.word	0xfffffffd
	.align		4
        /*0018*/ 	.word	0x00000000
	.align		4
        /*001c*/ 	.word	0xfffffffc


//--------------------- .text._Z9RF_kernelPfiiS_  --------------------------
	.section	.text._Z9RF_kernelPfiiS_,"ax",@progbits
	.align	128
        .global         _Z9RF_kernelPfiiS_
        .type           _Z9RF_kernelPfiiS_,@function
        .size           _Z9RF_kernelPfiiS_,(.L_x_1 - _Z9RF_kernelPfiiS_)
        .other          _Z9RF_kernelPfiiS_,@"STO_CUDA_ENTRY STV_DEFAULT"
_Z9RF_kernelPfiiS_:
.text._Z9RF_kernelPfiiS_:
[----:B------:R-:W-:Y:S01]  /*0000*/  LDC R1, c[0x0][0x37c] ;  /* 0x0000df00ff017b82 */ /* 0x000fe20000000800 */
[----:B------:R-:W0:Y:S07]  /*0010*/  S2R R3, SR_TID.X ;  /* 0x0000000000037919 */ /* 0x000e2e0000002100 */
[----:B------:R-:W0:Y:S01]  /*0020*/  S2UR UR4, SR_CTAID.X ;  /* 0x00000000000479c3 */ /* 0x000e220000002500 */
[----:B------:R-:W1:Y:S07]  /*0030*/  LDCU UR5, c[0x0][0x388] ;  /* 0x00007100ff0577ac */ /* 0x000e6e0008000800 */
[----:B------:R-:W0:Y:S02]  /*0040*/  LDC R0, c[0x0][0x360] ;  /* 0x0000d800ff007b82 */ /* 0x000e240000000800 */
[----:B0-----:R-:W-:-:S05]  /*0050*/  IMAD R0, R0, UR4, R3 ;  /* 0x0000000400007c24 */ /* 0x001fca000f8e0203 */
[----:B-1----:R-:W-:-:S13]  /*0060*/  ISETP.GE.AND P0, PT, R0, UR5, PT ;  /* 0x0000000500007c0c */ /* 0x002fda000bf06270 */
[----:B------:R-:W-:Y:S05]  /*0070*/  @P0 EXIT ;  /* 0x000000000000094d */ /* 0x000fea0003800000 */
[----:B------:R-:W0:Y:S01]  /*0080*/  LDC.64 R4, c[0x0][0x380] ;  /* 0x0000e000ff047b82 */ /* 0x000e220000000a00 */
[----:B------:R-:W1:Y:S01]  /*0090*/  LDCU.64 UR10, c[0x0][0x358] ;  /* 0x00006b00ff0a77ac */ /* 0x000e620008000a00 */
[----:B------:R-:W2:Y:S01]  /*00a0*/  LDCU UR4, c[0x0][0x38c] ;  /* 0x00007180ff0477ac */ /* 0x000ea20008000800 */
[----:B0-----:R-:W-:-:S06]  /*00b0*/  IMAD.WIDE R4, R0, 0x4, R4 ;  /* 0x0000000400047825 */ /* 0x001fcc00078e0204 */
[----:B-1----:R0:W3:Y:S01]  /*00c0*/  LDG.E R4, desc[UR10][R4.64] ;  /* 0x0000000a04047981 */ /* 0x0020e2000c1e1900 */
[----:B--2---:R-:W-:Y:S01]  /*00d0*/  UIADD3 UR5, UPT, UPT, UR4, 0x1, URZ ;  /* 0x0000000104057890 */ /* 0x004fe2000fffe0ff */
[----:B------:R-:W-:Y:S01]  /*00e0*/  IMAD.MOV.U32 R8, RZ, RZ, 0x3 ;  /* 0x00000003ff087424 */ /* 0x000fe200078e00ff */
[----:B------:R-:W-:Y:S01]  /*00f0*/  UIADD3 UR6, UPT, UPT, UR4, 0x2, URZ ;  /* 0x0000000204067890 */ /* 0x000fe2000fffe0ff */
[----:B------:R-:W-:Y:S01]  /*0100*/  IMAD.MOV.U32 R10, RZ, RZ, 0x4 ;  /* 0x00000004ff0a7424 */ /* 0x000fe200078e00ff */
[----:B------:R-:W-:Y:S01]  /*0110*/  UIADD3 UR8, UPT, UPT, UR4, 0xa, URZ ;  /* 0x0000000a04087890 */ /* 0x000fe2000fffe0ff */
[----:B------:R-:W-:Y:S01]  /*0120*/  IMAD.MOV.U32 R12, RZ, RZ, 0x7 ;  /* 0x00000007ff0c7424 */ /* 0x000fe200078e00ff */
[----:B------:R-:W-:Y:S01]  /*0130*/  I2FP.F32.S32 R3, UR5 ;  /* 0x0000000500037c45 */ /* 0x000fe20008201400 */
[----:B------:R-:W-:Y:S02]  /*0140*/  UIADD3 UR5, UPT, UPT, UR4, 0x6, URZ ;  /* 0x0000000604057890 */ /* 0x000fe4000fffe0ff */
[----:B------:R-:W-:Y:S01]  /*0150*/  UIADD3 UR7, UPT, UPT, UR4, 0x4, URZ ;  /* 0x0000000404077890 */ /* 0x000fe2000fffe0ff */
[----:B------:R-:W-:-:S03]  /*0160*/  I2FP.F32.S32 R7, UR8 ;  /* 0x0000000800077c45 */ /* 0x000fc60008201400 */
[----:B0-----:R-:W-:Y:S01]  /*0170*/  I2FP.F32.S32 R5, UR5 ;  /* 0x0000000500057c45 */ /* 0x001fe20008201400 */
[----:B------:R-:W-:Y:S01]  /*0180*/  UIADD3 UR5, UPT, UPT, UR4, 0x5, URZ ;  /* 0x0000000504057890 */ /* 0x000fe2000fffe0ff */
[C---:B---3--:R-:W-:Y:S02]  /*0190*/  FSETP.GT.AND P1, PT, R4.reuse, R3, PT ;  /* 0x000000030400720b */ /* 0x048fe40003f24000 */
[----:B------:R-:W-:Y:S01]  /*01a0*/  I2FP.F32.S32 R3, UR6 ;  /* 0x0000000600037c45 */ /* 0x000fe20008201400 */
[----:B------:R-:W-:Y:S01]  /*01b0*/  UIADD3 UR6, UPT, UPT, UR4, 0x9, URZ ;  /* 0x0000000904067890 */ /* 0x000fe2000fffe0ff */
[C---:B------:R-:W-:Y:S02]  /*01c0*/  FSETP.GT.AND P4, PT, R4.reuse, R5, PT ;  /* 0x000000050400720b */ /* 0x040fe40003f84000 */
[----:B------:R-:W-:Y:S01]  /*01d0*/  I2FP.F32.S32 R5, UR7 ;  /* 0x0000000700057c45 */ /* 0x000fe20008201400 */
[----:B------:R-:W-:Y:S01]  /*01e0*/  UIADD3 UR7, UPT, UPT, UR4, 0x3, URZ ;  /* 0x0000000304077890 */ /* 0x000fe2000fffe0ff */
[----:B------:R-:W-:-:S02]  /*01f0*/  FSETP.GT.AND P3, PT, R4, R3, PT ;  /* 0x000000030400720b */ /* 0x000fc40003f64000 */
[C---:B------:R-:W-:Y:S02]  /*0200*/  FSETP.GT.AND P5, PT, R4.reuse, R7, PT ;  /* 0x000000070400720b */ /* 0x040fe40003fa4000 */
[----:B------:R-:W-:Y:S01]  /*0210*/  I2FP.F32.S32 R3, UR5 ;  /* 0x0000000500037c45 */ /* 0x000fe20008201400 */
[----:B------:R-:W-:Y:S01]  /*0220*/  UIADD3 UR5, UPT, UPT, UR4, 0xd, URZ ;  /* 0x0000000d04057890 */ /* 0x000fe2000fffe0ff */
[----:B------:R-:W-:Y:S01]  /*0230*/  I2FP.F32.S32 R7, UR6 ;  /* 0x0000000600077c45 */ /* 0x000fe20008201400 */
[----:B------:R-:W-:Y:S01]  /*0240*/  UIADD3 UR6, UPT, UPT, UR4, 0xe, URZ ;  /* 0x0000000e04067890 */ /* 0x000fe2000fffe0ff */
[C---:B------:R-:W-:Y:S02]  /*0250*/  FSETP.GT.AND P2, PT, R4.reuse, R5, PT ;  /* 0x000000050400720b */ /* 0x040fe40003f44000 */
[----:B------:R-:W-:Y:S02]  /*0260*/  I2FP.F32.S32 R5, UR7 ;  /* 0x0000000700057c45 */ /* 0x000fe40008201400 */
[----:B------:R-:W-:-:S02]  /*0270*/  FSETP.GT.AND P6, PT, R4, R3, PT ;  /* 0x000000030400720b */ /* 0x000fc40003fc4000 */
[----:B------:R-:W-:Y:S02]  /*0280*/  SEL R2, R8, 0x2, P3 ;  /* 0x0000000208027807 */ /* 0x000fe40001800000 */
[----:B------:R-:W-:Y:S02]  /*0290*/  I2FP.F32.S32 R3, UR4 ;  /* 0x0000000400037c45 */ /* 0x000fe40008201400 */
[C---:B------:R-:W-:Y:S02]  /*02a0*/  FSETP.GT.AND P0, PT, R4.reuse, R7, PT ;  /* 0x000000070400720b */ /* 0x040fe40003f04000 */
[----:B------:R-:W-:Y:S02]  /*02b0*/  FSETP.GT.AND P3, PT, R4, R5, PT ;  /* 0x000000050400720b */ /* 0x000fe40003f64000 */
[----:B------:R-:W-:Y:S02]  /*02c0*/  SEL R5, R2, RZ, P1 ;  /* 0x000000ff02057207 */ /* 0x000fe40000800000 */
[----:B------:R-:W-:Y:S01]  /*02d0*/  I2FP.F32.S32 R7, UR6 ;  /* 0x0000000600077c45 */ /* 0x000fe20008201400 */
[----:B------:R-:W-:Y:S01]  /*02e0*/  UIADD3 UR6, UPT, UPT, UR4, 0xb, URZ ;  /* 0x0000000b04067890 */ /* 0x000fe2000fffe0ff */
[----:B------:R-:W-:-:S02]  /*02f0*/  FSETP.GT.AND P1, PT, R4, R3, !P1 ;  /* 0x000000030400720b */ /* 0x000fc40004f24000 */
[----:B------:R-:W-:Y:S01]  /*0300*/  I2FP.F32.S32 R3, UR5 ;  /* 0x0000000500037c45 */ /* 0x000fe20008201400 */
[----:B------:R-:W-:Y:S01]  /*0310*/  UIADD3 UR5, UPT, UPT, UR4, 0x8, URZ ;  /* 0x0000000804057890 */ /* 0x000fe2000fffe0ff */
[----:B------:R-:W-:Y:S02]  /*0320*/  SEL R6, RZ, 0x1, !P1 ;  /* 0x00000001ff067807 */ /* 0x000fe40004800000 */
[----:B------:R-:W-:Y:S02]  /*0330*/  FSETP.GT.AND P1, PT, R4, R7, PT ;  /* 0x000000070400720b */ /* 0x000fe40003f24000 */
[----:B------:R-:W-:Y:S01]  /*0340*/  SEL R7, R8, 0x2, P4 ;  /* 0x0000000208077807 */ /* 0x000fe20002000000 */
[----:B------:R-:W-:Y:S01]  /*0350*/  IMAD.IADD R5, R5, 0x1, R6 ;  /* 0x0000000105057824 */ /* 0x000fe200078e0206 */
[----:B------:R-:W-:Y:S01]  /*0360*/  I2FP.F32.S32 R9, UR6 ;  /* 0x0000000600097c45 */ /* 0x000fe20008201400 */
[----:B------:R-:W-:Y:S01]  /*0370*/  UIADD3 UR6, UPT, UPT, UR4, 0x7, URZ ;  /* 0x0000000704067890 */ /* 0x000fe2000fffe0ff */
[----:B------:R-:W-:Y:S01]  /*0380*/  FSETP.GT.AND P4, PT, R4, R3, PT ;  /* 0x000000030400720b */ /* 0x000fe20003f84000 */
[----:B------:R-:W-:Y:S01]  /*0390*/  UIADD3 UR4, UPT, UPT, UR4, 0xc, URZ ;  /* 0x0000000c04047890 */ /* 0x000fe2000fffe0ff */
[----:B------:R-:W-:-:S02]  /*03a0*/  SEL R2, R8, 0x2, P5 ;  /* 0x0000000208027807 */ /* 0x000fc40002800000 */
[----:B------:R-:W-:Y:S02]  /*03b0*/  I2FP.F32.S32 R3, UR5 ;  /* 0x0000000500037c45 */ /* 0x000fe40008201400 */
[----:B------:R-:W-:Y:S02]  /*03c0*/  SEL R8, R2, RZ, P0 ;  /* 0x000000ff02087207 */ /* 0x000fe40000000000 */
[C---:B------:R-:W-:Y:S02]  /*03d0*/  FSETP.GT.AND P0, PT, R4.reuse, R3, !P0 ;  /* 0x000000030400720b */ /* 0x040fe40004704000 */
[----:B------:R-:W-:Y:S01]  /*03e0*/  I2FP.F32.S32 R13, UR6 ;  /* 0x00000006000d7c45 */ /* 0x000fe20008201400 */
[----:B------:R-:W0:Y:S01]  /*03f0*/  LDC.64 R2, c[0x0][0x390] ;  /* 0x0000e400ff027b82 */ /* 0x000e220000000a00 */
[----:B------:R-:W-:Y:S02]  /*0400*/  I2FP.F32.S32 R11, UR4 ;  /* 0x00000004000b7c45 */ /* 0x000fe40008201400 */
[----:B------:R-:W-:-:S02]  /*0410*/  FSETP.GT.AND P5, PT, R4, R9, PT ;  /* 0x000000090400720b */ /* 0x000fc40003fa4000 */
[----:B------:R-:W-:Y:S02]  /*0420*/  SEL R9, RZ, 0x1, !P0 ;  /* 0x00000001ff097807 */ /* 0x000fe40004000000 */
[----:B------:R-:W-:Y:S02]  /*0430*/  SEL R10, R10, 0x5, !P2 ;  /* 0x000000050a0a7807 */ /* 0x000fe40005000000 */
[----:B------:R-:W-:Y:S01]  /*0440*/  FSETP.GT.AND P0, PT, R4, R13, PT ;  /* 0x0000000d0400720b */ /* 0x000fe20003f04000 */
[----:B------:R-:W-:Y:S01]  /*0450*/  IMAD.IADD R8, R8, 0x1, R9 ;  /* 0x0000000108087824 */ /* 0x000fe200078e0209 */
[----:B------:R-:W-:Y:S02]  /*0460*/  FSETP.GT.AND P2, PT, R4, R11, !P4 ;  /* 0x0000000b0400720b */ /* 0x000fe40006744000 */
[----:B------:R-:W-:Y:S02]  /*0470*/  SEL R4, R12, 0x6, P1 ;  /* 0x000000060c047807 */ /* 0x000fe40000800000 */
[----:B------:R-:W-:-:S02]  /*0480*/  SEL R7, R7, RZ, P6 ;  /* 0x000000ff07077207 */ /* 0x000fc40003000000 */
[----:B------:R-:W-:Y:S02]  /*0490*/  SEL R9, R4, 0x4, P4 ;  /* 0x0000000404097807 */ /* 0x000fe40002000000 */
[----:B------:R-:W-:Y:S02]  /*04a0*/  SEL R4, RZ, 0x1, !P2 ;  /* 0x00000001ff047807 */ /* 0x000fe40005000000 */
[----:B------:R-:W-:-:S03]  /*04b0*/  SEL R10, R10, 0x4, !P6 ;  /* 0x000000040a0a7807 */ /* 0x000fc60007000000 */
[----:B------:R-:W-:Y:S02]  /*04c0*/  @P5 IMAD.IADD R8, R4, 0x1, R9 ;  /* 0x0000000104085824 */ /* 0x000fe400078e0209 */
[----:B------:R-:W-:Y:S02]  /*04d0*/  @P3 IMAD.IADD R5, R7, 0x1, R10 ;  /* 0x0000000107053824 */ /* 0x000fe400078e020a */
[----:B------:R-:W-:Y:S02]  /*04e0*/  @P0 VIADD R5, R8, 0x8 ;  /* 0x0000000808050836 */ /* 0x000fe40000000000 */
[----:B0-----:R-:W-:-:S03]  /*04f0*/  IMAD.WIDE R2, R0, 0x4, R2 ;  /* 0x0000000400027825 */ /* 0x001fc600078e0202 */
[----:B------:R-:W-:-:S05]  /*0500*/  I2FP.F32.U32 R5, R5 ;  /* 0x0000000500057245 */ /* 0x000fca0000201000 */
[----:B------:R-:W-:Y:S01]  /*0510*/  STG.E desc[UR10][R2.64], R5 ;  /* 0x0000000502007986 */ /* 0x000fe2000c10190a */
[----:B------:R-:W-:Y:S05]  /*0520*/  EXIT ;  /* 0x000000000000794d */ /* 0x000fea0003800000 */
.L_x_0:
[----:B------:R-:W-:-:S00]  /*0530*/  BRA `(.L_x_0) ;  /* 0xfffffffc00fc7947 */ /* 0x000fc0000383ffff */
[----:B------:R-:W-:-:S00]  /*0540*/  NOP ;  /* 0x0000000000007918 */ /* 0x000fc00000000000 */
        /* <DEDUP_REMOVED lines=11> */
.L_x_1:


//--------------------- .nv.shared.reserved.0     --------------------------
	.section	.nv.shared.reserved.0,"aw",@nobits
	.weak		__nv_reservedSMEM_offset_0_alias
	.size		__nv_reservedSMEM_offset_0_alias, 0, 64
	.other		__nv_reservedSMEM_offset_0_alias,@"STO_CUDA_RESERVED_SHARED STV_DEFAULT"
__nv_reservedSMEM_offset_0_alias:
	.zero		0
	.zero		64


//--------------------- .nv.constant0._Z9RF_kernelPfiiS_ --------------------------
	.section	.nv.constant0._Z9RF_kernelPfiiS_,"a",@progbits
	.sectionflags	@""
	.align	4
.nv.constant0._Z9RF_kernelPfiiS_:
	.zero		920


//--------------------- SYMBOLS --------------------------

	.type		.nv.reservedSmem.offset0,@object
	.size		.nv.reservedSmem.offset0,0x4
